	.headerflags	@"EF_CUDA_TEXMODE_UNIFIED EF_CUDA_64BIT_ADDRESS EF_CUDA_ACCELERATORS EF_CUDA_SM90 EF_CUDA_VIRTUAL_SM(EF_CUDA_SM90)"
	.elftype	@"ET_EXEC"


//--------------------- .nv.info                  --------------------------
	.section	.nv.info,"",@"SHT_CUDA_INFO"
	.align	4


	//----- nvinfo : EIATTR_REGCOUNT
	.align		4
        /*0000*/ 	.byte	0x04, 0x2f
        /*0002*/ 	.short	(.L_3 - .L_2)
	.align		4
.L_2:
        /*0004*/ 	.word	index@(triton_poi_fused__native_batch_norm_legit_no_training_convolution_relu_12)
        /*0008*/ 	.word	0x00000013


	//----- nvinfo : EIATTR_MIN_STACK_SIZE
	.align		4
.L_3:
        /*000c*/ 	.byte	0x04, 0x12
        /*000e*/ 	.short	(.L_5 - .L_4)
	.align		4
.L_4:
        /*0010*/ 	.word	index@(triton_poi_fused__native_batch_norm_legit_no_training_convolution_relu_12)
        /*0014*/ 	.word	0x00000000


	//----- nvinfo : EIATTR_FRAME_SIZE
	.align		4
.L_5:
        /*0018*/ 	.byte	0x04, 0x11
        /*001a*/ 	.short	(.L_7 - .L_6)
	.align		4
.L_6:
        /*001c*/ 	.word	index@(triton_poi_fused__native_batch_norm_legit_no_training_convolution_relu_12)
        /*0020*/ 	.word	0x00000000


	//----- nvinfo : EIATTR_MIN_STACK_SIZE
	.align		4
.L_7:
        /*0024*/ 	.byte	0x04, 0x12
        /*0026*/ 	.short	(.L_9 - .L_8)
	.align		4
.L_8:
        /*0028*/ 	.word	index@(triton_poi_fused__native_batch_norm_legit_no_training_convolution_relu_12)
        /*002c*/ 	.word	0x00000000
.L_9:


//--------------------- .nv.info.triton_poi_fused__native_batch_norm_legit_no_training_convolution_relu_12 --------------------------
	.section	.nv.info.triton_poi_fused__native_batch_norm_legit_no_training_convolution_relu_12,"",@"SHT_CUDA_INFO"
	.sectionflags	@""
	.align	4


	//----- nvinfo : EIATTR_CUDA_API_VERSION
	.align		4
        /*0000*/ 	.byte	0x04, 0x37
        /*0002*/ 	.short	(.L_11 - .L_10)
.L_10:
        /*0004*/ 	.word	0x0000007c


	//----- nvinfo : EIATTR_KPARAM_INFO
	.align		4
.L_11:
        /*0008*/ 	.byte	0x04, 0x17
        /*000a*/ 	.short	(.L_13 - .L_12)
.L_12:
        /*000c*/ 	.word	0x00000000
        /*0010*/ 	.short	0x0007
        /*0012*/ 	.short	0x0038
        /*0014*/ 	.byte	0x00, 0xf0, 0x11, 0x00


	//----- nvinfo : EIATTR_KPARAM_INFO
	.align		4
.L_13:
        /*0018*/ 	.byte	0x04, 0x17
        /*001a*/ 	.short	(.L_15 - .L_14)
.L_14:
        /*001c*/ 	.word	0x00000000
        /*0020*/ 	.short	0x0006
        /*0022*/ 	.short	0x0030
        /*0024*/ 	.byte	0x00, 0xf4, 0x21, 0x00


	//----- nvinfo : EIATTR_KPARAM_INFO
	.align		4
.L_15:
        /*0028*/ 	.byte	0x04, 0x17
        /*002a*/ 	.short	(.L_17 - .L_16)
.L_16:
        /*002c*/ 	.word	0x00000000
        /*0030*/ 	.short	0x0005
        /*0032*/ 	.short	0x0028
        /*0034*/ 	.byte	0x00, 0xf4, 0x21, 0x00


	//----- nvinfo : EIATTR_KPARAM_INFO
	.align		4
.L_17:
        /*0038*/ 	.byte	0x04, 0x17
        /*003a*/ 	.short	(.L_19 - .L_18)
.L_18:
        /*003c*/ 	.word	0x00000000
        /*0040*/ 	.short	0x0004
        /*0042*/ 	.short	0x0020
        /*0044*/ 	.byte	0x00, 0xf4, 0x21, 0x00


	//----- nvinfo : EIATTR_KPARAM_INFO
	.align		4
.L_19:
        /*0048*/ 	.byte	0x04, 0x17
        /*004a*/ 	.short	(.L_21 - .L_20)
.L_20:
        /*004c*/ 	.word	0x00000000
        /*0050*/ 	.short	0x0003
        /*0052*/ 	.short	0x0018
        /*0054*/ 	.byte	0x00, 0xf4, 0x21, 0x00


	//----- nvinfo : EIATTR_KPARAM_INFO
	.align		4
.L_21:
        /*0058*/ 	.byte	0x04, 0x17
        /*005a*/ 	.short	(.L_23 - .L_22)
.L_22:
        /*005c*/ 	.word	0x00000000
        /*0060*/ 	.short	0x0002
        /*0062*/ 	.short	0x0010
        /*0064*/ 	.byte	0x00, 0xf4, 0x21, 0x00


	//----- nvinfo : EIATTR_KPARAM_INFO
	.align		4
.L_23:
        /*0068*/ 	.byte	0x04, 0x17
        /*006a*/ 	.short	(.L_25 - .L_24)
.L_24:
        /*006c*/ 	.word	0x00000000
        /*0070*/ 	.short	0x0001
        /*0072*/ 	.short	0x0008
        /*0074*/ 	.byte	0x00, 0xf4, 0x21, 0x00


	//----- nvinfo : EIATTR_KPARAM_INFO
	.align		4
.L_25:
        /*0078*/ 	.byte	0x04, 0x17
        /*007a*/ 	.short	(.L_27 - .L_26)
.L_26:
        /*007c*/ 	.word	0x00000000
        /*0080*/ 	.short	0x0000
        /*0082*/ 	.short	0x0000
        /*0084*/ 	.byte	0x00, 0xf4, 0x21, 0x00


	//----- nvinfo : EIATTR_SPARSE_MMA_MASK
	.align		4
.L_27:
        /*0088*/ 	.byte	0x03, 0x50
        /*008a*/ 	.short	0x0000


	//----- nvinfo : EIATTR_MAXREG_COUNT
	.align		4
        /*008c*/ 	.byte	0x03, 0x1b
        /*008e*/ 	.short	0x00ff


	//----- nvinfo : EIATTR_EXIT_INSTR_OFFSETS
	.align		4
        /*0090*/ 	.byte	0x04, 0x1c
        /*0092*/ 	.short	(.L_29 - .L_28)


	//   ....[0]....
.L_28:
        /*0094*/ 	.word	0x00000340


	//----- nvinfo : EIATTR_REQNTID
	.align		4
.L_29:
        /*0098*/ 	.byte	0x04, 0x10
        /*009a*/ 	.short	(.L_31 - .L_30)
.L_30:
        /*009c*/ 	.word	0x00000080
        /*00a0*/ 	.word	0x00000001
        /*00a4*/ 	.word	0x00000001


	//----- nvinfo : EIATTR_CBANK_PARAM_SIZE
	.align		4
.L_31:
        /*00a8*/ 	.byte	0x03, 0x19
        /*00aa*/ 	.short	0x003c


	//----- nvinfo : EIATTR_PARAM_CBANK
	.align		4
        /*00ac*/ 	.byte	0x04, 0x0a
        /*00ae*/ 	.short	(.L_33 - .L_32)
	.align		4
.L_32:
        /*00b0*/ 	.word	index@(.nv.constant0.triton_poi_fused__native_batch_norm_legit_no_training_convolution_relu_12)
        /*00b4*/ 	.short	0x0210
        /*00b6*/ 	.short	0x003c


	//----- nvinfo : EIATTR_SW_WAR
	.align		4
.L_33:
        /*00b8*/ 	.byte	0x04, 0x36
        /*00ba*/ 	.short	(.L_35 - .L_34)
.L_34:
        /*00bc*/ 	.word	0x00000008
.L_35:


//--------------------- .nv.callgraph             --------------------------
	.section	.nv.callgraph,"",@"SHT_CUDA_CALLGRAPH"
	.align	4
	.sectionentsize	8
	.align		4
        /*0000*/ 	.word	0x00000000
	.align		4
        /*0004*/ 	.word	0xffffffff
	.align		4
        /*0008*/ 	.word	0x00000000
	.align		4
        /*000c*/ 	.word	0xfffffffe
	.align		4
        /*0010*/ 	.word	0x00000000
	.align		4
        /*0014*/ 	.word	0xfffffffd
	.align		4
        /*0018*/ 	.word	0x00000000
	.align		4
        /*001c*/ 	.word	0xfffffffc


//--------------------- .nv.constant4             --------------------------
	.section	.nv.constant4,"a",@progbits
	.align	8
	.align		8
.nv.constant4:
        /*0000*/ 	.dword	_$_str
	.align		8
        /*0008*/ 	.dword	_$_str_$_2


//--------------------- .text.triton_poi_fused__native_batch_norm_legit_no_training_convolution_relu_12 --------------------------
	.section	.text.triton_poi_fused__native_batch_norm_legit_no_training_convolution_relu_12,"ax",@progbits
	.align	128
        .global         triton_poi_fused__native_batch_norm_legit_no_training_convolution_relu_12
        .type           triton_poi_fused__native_batch_norm_legit_no_training_convolution_relu_12,@function
        .size           triton_poi_fused__native_batch_norm_legit_no_training_convolution_relu_12,(.L_x_1 - triton_poi_fused__native_batch_norm_legit_no_training_convolution_relu_12)
        .other          triton_poi_fused__native_batch_norm_legit_no_training_convolution_relu_12,@"STO_CUDA_ENTRY STV_DEFAULT"
triton_poi_fused__native_batch_norm_legit_no_training_convolution_relu_12:
.text.triton_poi_fused__native_batch_norm_legit_no_training_convolution_relu_12:
[----:B------:R-:W-:Y:S01]  /*0000*/  LDC R1, c[0x0][0x28] ;  /* 0x00000a00ff017b82 */ /* 0x000fe20000000800 */
[----:B------:R-:W1:Y:S07]  /*0010*/  S2R R0, SR_TID.X ;  /* 0x0000000000007919 */ /* 0x000e6e0000002100 */
[----:B------:R-:W2:Y:S01]  /*0020*/  LDC.64 R10, c[0x0][0x228] ;  /* 0x00008a00ff0a7b82 */ /* 0x000ea20000000a00 */
[----:B------:R-:W-:Y:S01]  /*0030*/  ULDC.64 UR4, c[0x0][0x208] ;  /* 0x0000820000047ab9 */ /* 0x000fe20000000a00 */
[----:B------:R-:W3:Y:S06]  /*0040*/  S2R R3, SR_CTAID.X ;  /* 0x0000000000037919 */ /* 0x000eec0000002500 */
[----:B------:R-:W4:Y:S08]  /*0050*/  LDC.64 R6, c[0x0][0x218] ;  /* 0x00008600ff067b82 */ /* 0x000f300000000a00 */
[----:B------:R-:W5:Y:S08]  /*0060*/  LDC.64 R8, c[0x0][0x220] ;  /* 0x00008800ff087b82 */ /* 0x000f700000000a00 */
[----:B------:R-:W5:Y:S01]  /*0070*/  LDC.64 R12, c[0x0][0x230] ;  /* 0x00008c00ff0c7b82 */ /* 0x000f620000000a00 */
[----:B-1----:R-:W-:-:S07]  /*0080*/  LOP3.LUT R0, R0, 0x7f, RZ, 0xc0, !PT ;  /* 0x0000007f00007812 */ /* 0x002fce00078ec0ff */
[----:B------:R-:W1:Y:S01]  /*0090*/  LDC.64 R4, c[0x0][0x238] ;  /* 0x00008e00ff047b82 */ /* 0x000e620000000a00 */
[----:B---3--:R-:W-:Y:S02]  /*00a0*/  SHF.R.S32.HI R2, RZ, 0x18, R3 ;  /* 0x00000018ff027819 */ /* 0x008fe40000011403 */
[----:B------:R-:W-:Y:S02]  /*00b0*/  LEA R0, R3, R0, 0x7 ;  /* 0x0000000003007211 */ /* 0x000fe400078e38ff */
[----:B------:R-:W-:-:S04]  /*00c0*/  SGXT R3, R2, 0x1 ;  /* 0x000000010203781a */ /* 0x000fc80000000200 */
[----:B------:R-:W-:-:S04]  /*00d0*/  LEA.HI R3, R3, R0, RZ, 0x6 ;  /* 0x0000000003037211 */ /* 0x000fc800078f30ff */
[----:B------:R-:W-:-:S04]  /*00e0*/  SHF.R.S32.HI R3, RZ, 0x6, R3 ;  /* 0x00000006ff037819 */ /* 0x000fc80000011403 */
[----:B------:R-:W-:-:S04]  /*00f0*/  LEA.HI R2, R3, R3, RZ, 0x7 ;  /* 0x0000000303027211 */ /* 0x000fc800078f38ff */
[----:B------:R-:W-:-:S04]  /*0100*/  LOP3.LUT R2, R2, 0xffffff80, RZ, 0xc0, !PT ;  /* 0xffffff8002027812 */ /* 0x000fc800078ec0ff */
[----:B------:R-:W-:Y:S02]  /*0110*/  IADD3 R15, R3, -R2, RZ ;  /* 0x80000002030f7210 */ /* 0x000fe40007ffe0ff */
[----:B------:R-:W3:Y:S03]  /*0120*/  LDC.64 R2, c[0x0][0x210] ;  /* 0x00008400ff027b82 */ /* 0x000ee60000000a00 */
[----:B--2---:R-:W-:-:S05]  /*0130*/  IMAD.WIDE R10, R15, 0x4, R10 ;  /* 0x000000040f0a7825 */ /* 0x004fca00078e020a */
[----:B------:R2:W2:Y:S01]  /*0140*/  LDG.E.EL R16, desc[UR4][R10.64] ;  /* 0x000000040a107981 */ /* 0x0004a2000c2e1900 */
[----:B----4-:R-:W-:-:S04]  /*0150*/  IMAD.WIDE R6, R15, 0x4, R6 ;  /* 0x000000040f067825 */ /* 0x010fc800078e0206 */
[C---:B-----5:R-:W-:Y:S02]  /*0160*/  IMAD.WIDE R8, R15.reuse, 0x4, R8 ;  /* 0x000000040f087825 */ /* 0x060fe400078e0208 */
[----:B------:R4:W5:Y:S02]  /*0170*/  LDG.E.EL R7, desc[UR4][R6.64] ;  /* 0x0000000406077981 */ /* 0x000964000c2e1900 */
[----:B---3--:R-:W-:Y:S02]  /*0180*/  IMAD.WIDE R2, R0, 0x4, R2 ;  /* 0x0000000400027825 */ /* 0x008fe400078e0202 */
[----:B------:R-:W3:Y:S04]  /*0190*/  LDG.E.EL R8, desc[UR4][R8.64] ;  /* 0x0000000408087981 */ /* 0x000ee8000c2e1900 */
[----:B------:R-:W5:Y:S01]  /*01a0*/  LDG.E R14, desc[UR4][R2.64] ;  /* 0x00000004020e7981 */ /* 0x000f62000c1e1900 */
[----:B0-2---:R-:W-:-:S04]  /*01b0*/  IMAD.WIDE R10, R15, 0x4, R12 ;  /* 0x000000040f0a7825 */ /* 0x005fc800078e020c */
[----:B-1----:R-:W-:Y:S02]  /*01c0*/  IMAD.WIDE R12, R15, 0x4, R4 ;  /* 0x000000040f0c7825 */ /* 0x002fe400078e0204 */
[----:B------:R-:W2:Y:S01]  /*01d0*/  LDG.E.EL R10, desc[UR4][R10.64] ;  /* 0x000000040a0a7981 */ /* 0x000ea2000c2e1900 */
[----:B----4-:R-:W-:Y:S01]  /*01e0*/  HFMA2.MMA R6, -RZ, RZ, 1.625, 0 ;  /* 0x3e800000ff067435 */ /* 0x010fe200000001ff */
[----:B------:R-:W0:Y:S02]  /*01f0*/  LDC.64 R4, c[0x0][0x240] ;  /* 0x00009000ff047b82 */ /* 0x000e240000000a00 */
[----:B------:R-:W2:Y:S01]  /*0200*/  LDG.E.EL R13, desc[UR4][R12.64] ;  /* 0x000000040c0d7981 */ /* 0x000ea2000c2e1900 */
[----:B0-----:R-:W-:-:S04]  /*0210*/  IMAD.WIDE R4, R0, 0x4, R4 ;  /* 0x0000000400047825 */ /* 0x001fc800078e0204 */
[----:B------:R-:W-:-:S04]  /*0220*/  FADD R16, R16, 9.9999997473787516356e-06 ;  /* 0x3727c5ac10107421 */ /* 0x000fc80000000000 */
[----:B------:R-:W0:Y:S02]  /*0230*/  MUFU.SQRT R15, R16 ;  /* 0x00000010000f7308 */ /* 0x000e240000002000 */
[C---:B0-----:R-:W-:Y:S02]  /*0240*/  FSETP.GT.AND P0, PT, R15.reuse, 8.50705917302346158658e+37, PT ;  /* 0x7e8000000f00780b */ /* 0x041fe40003f04000 */
[----:B------:R-:W-:-:S11]  /*0250*/  FSETP.GEU.AND P1, PT, R15, 1.175494350822287508e-38, PT ;  /* 0x008000000f00780b */ /* 0x000fd60003f2e000 */
[----:B------:R-:W-:-:S04]  /*0260*/  @P0 FMUL R15, R15, 0.25 ;  /* 0x3e8000000f0f0820 */ /* 0x000fc80000400000 */
[----:B------:R-:W-:-:S06]  /*0270*/  @!P1 FMUL R15, R15, 16777216 ;  /* 0x4b8000000f0f9820 */ /* 0x000fcc0000400000 */
[----:B------:R-:W0:Y:S01]  /*0280*/  MUFU.RCP R15, R15 ;  /* 0x0000000f000f7308 */ /* 0x000e220000001000 */
[----:B------:R-:W-:Y:S01]  /*0290*/  FSEL R6, R6, 1, P0 ;  /* 0x3f80000006067808 */ /* 0x000fe20000000000 */
[----:B-----5:R-:W-:-:S04]  /*02a0*/  FADD R7, R14, R7 ;  /* 0x000000070e077221 */ /* 0x020fc80000000000 */
[----:B------:R-:W-:Y:S01]  /*02b0*/  @!P1 FMUL R6, R6, 16777216 ;  /* 0x4b80000006069820 */ /* 0x000fe20000400000 */
[----:B---3--:R-:W-:-:S03]  /*02c0*/  FADD R8, -R8, R7 ;  /* 0x0000000708087221 */ /* 0x008fc60000000100 */
[----:B0-----:R-:W-:-:S04]  /*02d0*/  FMUL R9, R15, R6 ;  /* 0x000000060f097220 */ /* 0x001fc80000400000 */
[----:B------:R-:W-:-:S04]  /*02e0*/  FMUL R8, R8, R9 ;  /* 0x0000000908087220 */ /* 0x000fc80000400000 */
[----:B--2---:R-:W-:-:S05]  /*02f0*/  FFMA R8, R10, R8, R13 ;  /* 0x000000080a087223 */ /* 0x004fca000000000d */
[----:B------:R-:W-:-:S04]  /*0300*/  FSETP.GEU.AND P0, PT, R8, RZ, PT ;  /* 0x000000ff0800720b */ /* 0x000fc80003f0e000 */
[----:B------:R-:W-:Y:S01]  /*0310*/  FSEL R9, R8, RZ, P0 ;  /* 0x000000ff08097208 */ /* 0x000fe20000000000 */
[----:B------:R-:W-:Y:S04]  /*0320*/  STG.E desc[UR4][R2.64], R7 ;  /* 0x0000000702007986 */ /* 0x000fe8000c101904 */
[----:B------:R-:W-:Y:S01]  /*0330*/  STG.E desc[UR4][R4.64], R9 ;  /* 0x0000000904007986 */ /* 0x000fe2000c101904 */
[----:B------:R-:W-:Y:S05]  /*0340*/  EXIT ;  /* 0x000000000000794d */ /* 0x000fea0003800000 */
.L_x_0:
[----:B------:R-:W-:-:S00]  /*0350*/  BRA `(.L_x_0) ;  /* 0xfffffffc00fc7947 */ /* 0x000fc0000383ffff */
[----:B------:R-:W-:-:S00]  /*0360*/  NOP ;  /* 0x0000000000007918 */ /* 0x000fc00000000000 */
        /* <DEDUP_REMOVED lines=9> */
.L_x_1:


//--------------------- .nv.global.init           --------------------------
	.section	.nv.global.init,"aw",@progbits
.nv.global.init:
	.type		_$_str,@object
	.size		_$_str,(_$_str_$_2 - _$_str)
_$_str:
        /*0000*/ 	.byte	0x5f, 0x5f, 0x43, 0x55, 0x44, 0x41, 0x5f, 0x46, 0x54, 0x5a, 0x00
	.type		_$_str_$_2,@object
	.size		_$_str_$_2,(.L_1 - _$_str_$_2)
_$_str_$_2:
        /*000b*/ 	.byte	0x5f, 0x5f, 0x43, 0x55, 0x44, 0x41, 0x5f, 0x50, 0x52, 0x45, 0x43, 0x5f, 0x53, 0x51, 0x52, 0x54
        /*001b*/ 	.byte	0x00
.L_1:


//--------------------- .nv.constant0.triton_poi_fused__native_batch_norm_legit_no_training_convolution_relu_12 --------------------------
	.section	.nv.constant0.triton_poi_fused__native_batch_norm_legit_no_training_convolution_relu_12,"a",@progbits
	.sectionflags	@""
	.align	4
.nv.constant0.triton_poi_fused__native_batch_norm_legit_no_training_convolution_relu_12:
	.zero		588
